//
// Generated by NVIDIA NVVM Compiler
//
// Compiler Build ID: CL-36424714
// Cuda compilation tools, release 13.0, V13.0.88
// Based on NVVM 20.0.0
//

.version 9.0
.target sm_100
.address_size 64

	// .globl	_Z6VecAddPiS_S_S_

.visible .entry _Z6VecAddPiS_S_S_(
	.param .u64 .ptr .align 1 _Z6VecAddPiS_S_S__param_0,
	.param .u64 .ptr .align 1 _Z6VecAddPiS_S_S__param_1,
	.param .u64 .ptr .align 1 _Z6VecAddPiS_S_S__param_2,
	.param .u64 .ptr .align 1 _Z6VecAddPiS_S_S__param_3
)
{
	.reg .b32 	%r<6>;
	.reg .b64 	%rd<13>;

	ld.param.u64 	%rd1, [_Z6VecAddPiS_S_S__param_0];
	ld.param.u64 	%rd2, [_Z6VecAddPiS_S_S__param_1];
	ld.param.u64 	%rd3, [_Z6VecAddPiS_S_S__param_2];
	ld.param.u64 	%rd4, [_Z6VecAddPiS_S_S__param_3];
	cvta.to.global.u64 	%rd5, %rd4;
	cvta.to.global.u64 	%rd6, %rd3;
	cvta.to.global.u64 	%rd7, %rd2;
	cvta.to.global.u64 	%rd8, %rd1;
	mov.u32 	%r1, %tid.x;
	mul.wide.u32 	%rd9, %r1, 4;
	add.s64 	%rd10, %rd8, %rd9;
	ld.global.u32 	%r2, [%rd10];
	add.s64 	%rd11, %rd7, %rd9;
	ld.global.u32 	%r3, [%rd11];
	add.s32 	%r4, %r3, %r2;
	add.s64 	%rd12, %rd6, %rd9;
	st.global.u32 	[%rd12], %r4;
	atom.global.add.u32 	%r5, [%rd5], 1;
	ret;

}
	// .globl	_Z7VeclistPiS_
.visible .entry _Z7VeclistPiS_(
	.param .u64 .ptr .align 1 _Z7VeclistPiS__param_0,
	.param .u64 .ptr .align 1 _Z7VeclistPiS__param_1
)
{
	.reg .b32 	%r<5>;
	.reg .b64 	%rd<7>;

	ld.param.u64 	%rd1, [_Z7VeclistPiS__param_0];
	ld.param.u64 	%rd2, [_Z7VeclistPiS__param_1];
	cvta.to.global.u64 	%rd3, %rd2;
	cvta.to.global.u64 	%rd4, %rd1;
	mov.u32 	%r1, %ctaid.x;
	mov.u32 	%r2, %tid.x;
	mad.lo.s32 	%r3, %r1, 10, %r2;
	mul.wide.s32 	%rd5, %r3, 4;
	add.s64 	%rd6, %rd4, %rd5;
	st.global.u32 	[%rd6], %r3;
	atom.global.add.u32 	%r4, [%rd3], 1;
	ret;

}


// ===== COMPILED SASS (sm_100) =====

	.target	sm_100

	.elftype	@"ET_EXEC"


//--------------------- .note.nv.tkinfo           --------------------------
	.section	.note.nv.tkinfo,"",@"SHT_NOTE"
	.sectionflags	@"SHF_NOTE_NV_TKINFO"
	.tkinfo
        /*0018*/ 	.word	0x00000002
        /*0030*/ 	.string	""
        /*0030*/ 	.string	"ptxas"
        /*0030*/ 	.string	"Cuda compilation tools, release 13.0, V13.0.88"
        /*0030*/ 	.string	"Build cuda_13.0.r13.0/compiler.36424714_0"
        /*0030*/ 	.string	"-arch sm_100 -m 64 "



//--------------------- .note.nv.cuinfo           --------------------------
	.section	.note.nv.cuinfo,"",@"SHT_NOTE"
	.sectionflags	@"SHF_NOTE_NV_CUINFO"
        /*0018*/ 	.short	0x0002
        /*001a*/ 	.short	0x0064
        /*001c*/ 	.short	0x0082
	.zero		2


//--------------------- .nv.info                  --------------------------
	.section	.nv.info,"",@"SHT_CUDA_INFO"
	.align	4


	//----- nvinfo : EIATTR_REGCOUNT
	.align		4
        /*0000*/ 	.byte	0x04, 0x2f
        /*0002*/ 	.short	(.L_1 - .L_0)
	.align		4
.L_0:
        /*0004*/ 	.word	index@(_Z6VecAddPiS_S_S_)
        /*0008*/ 	.word	0x00000012


	//----- nvinfo : EIATTR_FRAME_SIZE
	.align		4
.L_1:
        /*000c*/ 	.byte	0x04, 0x11
        /*000e*/ 	.short	(.L_3 - .L_2)
	.align		4
.L_2:
        /*0010*/ 	.word	index@(_Z6VecAddPiS_S_S_)
        /*0014*/ 	.word	0x00000000


	//----- nvinfo : EIATTR_REGCOUNT
	.align		4
.L_3:
        /*0018*/ 	.byte	0x04, 0x2f
        /*001a*/ 	.short	(.L_5 - .L_4)
	.align		4
.L_4:
        /*001c*/ 	.word	index@(_Z7VeclistPiS_)
        /*0020*/ 	.word	0x0000000c


	//----- nvinfo : EIATTR_FRAME_SIZE
	.align		4
.L_5:
        /*0024*/ 	.byte	0x04, 0x11
        /*0026*/ 	.short	(.L_7 - .L_6)
	.align		4
.L_6:
        /*0028*/ 	.word	index@(_Z7VeclistPiS_)
        /*002c*/ 	.word	0x00000000


	//----- nvinfo : EIATTR_MIN_STACK_SIZE
	.align		4
.L_7:
        /*0030*/ 	.byte	0x04, 0x12
        /*0032*/ 	.short	(.L_9 - .L_8)
	.align		4
.L_8:
        /*0034*/ 	.word	index@(_Z7VeclistPiS_)
        /*0038*/ 	.word	0x00000000


	//----- nvinfo : EIATTR_MIN_STACK_SIZE
	.align		4
.L_9:
        /*003c*/ 	.byte	0x04, 0x12
        /*003e*/ 	.short	(.L_11 - .L_10)
	.align		4
.L_10:
        /*0040*/ 	.word	index@(_Z6VecAddPiS_S_S_)
        /*0044*/ 	.word	0x00000000
.L_11:


//--------------------- .nv.compat                --------------------------
	.section	.nv.compat,"",@"SHT_CUDA_COMPAT_INFO"
	.align	4
        /*0000*/ 	.byte	0x02, 0x09, 0x00, 0x00, 0x02, 0x02, 0x01, 0x00, 0x02, 0x05, 0x05, 0x00, 0x03, 0x07, 0x01, 0x01
        /*0010*/ 	.byte	0x02, 0x03, 0x00, 0x00, 0x02, 0x06, 0x01, 0x00, 0x04, 0x0b, 0x08, 0x00, 0x09, 0x00, 0x00, 0x00
        /*0020*/ 	.byte	0x00, 0x00, 0x00, 0x00


//--------------------- .nv.info._Z7VeclistPiS_   --------------------------
	.section	.nv.info._Z7VeclistPiS_,"",@"SHT_CUDA_INFO"
	.sectionflags	@""
	.align	4


	//----- nvinfo : EIATTR_CUDA_API_VERSION
	.align		4
        /*0000*/ 	.byte	0x04, 0x37
        /*0002*/ 	.short	(.L_13 - .L_12)
.L_12:
        /*0004*/ 	.word	0x00000082


	//----- nvinfo : EIATTR_KPARAM_INFO
	.align		4
.L_13:
        /*0008*/ 	.byte	0x04, 0x17
        /*000a*/ 	.short	(.L_15 - .L_14)
.L_14:
        /*000c*/ 	.word	0x00000000
        /*0010*/ 	.short	0x0001
        /*0012*/ 	.short	0x0008
        /*0014*/ 	.byte	0x00, 0xf5, 0x21, 0x00


	//----- nvinfo : EIATTR_KPARAM_INFO
	.align		4
.L_15:
        /*0018*/ 	.byte	0x04, 0x17
        /*001a*/ 	.short	(.L_17 - .L_16)
.L_16:
        /*001c*/ 	.word	0x00000000
        /*0020*/ 	.short	0x0000
        /*0022*/ 	.short	0x0000
        /*0024*/ 	.byte	0x00, 0xf5, 0x21, 0x00


	//----- nvinfo : EIATTR_SPARSE_MMA_MASK
	.align		4
.L_17:
        /*0028*/ 	.byte	0x03, 0x50
        /*002a*/ 	.short	0x0000


	//----- nvinfo : EIATTR_MAXREG_COUNT
	.align		4
        /*002c*/ 	.byte	0x03, 0x1b
        /*002e*/ 	.short	0x00ff


	//----- nvinfo : EIATTR_MERCURY_ISA_VERSION
	.align		4
        /*0030*/ 	.byte	0x03, 0x5f
        /*0032*/ 	.short	0x0101


	//----- nvinfo : EIATTR_INT_WARP_WIDE_INSTR_OFFSETS
	.align		4
        /*0034*/ 	.byte	0x04, 0x31
        /*0036*/ 	.short	(.L_19 - .L_18)


	//   ....[0]....
.L_18:
        /*0038*/ 	.word	0x00000030


	//----- nvinfo : EIATTR_VRC_CTA_INIT_COUNT
	.align		4
.L_19:
        /*003c*/ 	.byte	0x02, 0x4a
	.zero		1
	.zero		1


	//----- nvinfo : EIATTR_EXIT_INSTR_OFFSETS
	.align		4
        /*0040*/ 	.byte	0x04, 0x1c
        /*0042*/ 	.short	(.L_21 - .L_20)


	//   ....[0]....
.L_20:
        /*0044*/ 	.word	0x000000f0


	//----- nvinfo : EIATTR_CBANK_PARAM_SIZE
	.align		4
.L_21:
        /*0048*/ 	.byte	0x03, 0x19
        /*004a*/ 	.short	0x0010


	//----- nvinfo : EIATTR_PARAM_CBANK
	.align		4
        /*004c*/ 	.byte	0x04, 0x0a
        /*004e*/ 	.short	(.L_23 - .L_22)
	.align		4
.L_22:
        /*0050*/ 	.word	index@(.nv.constant0._Z7VeclistPiS_)
        /*0054*/ 	.short	0x0380
        /*0056*/ 	.short	0x0010


	//----- nvinfo : EIATTR_SW_WAR
	.align		4
.L_23:
        /*0058*/ 	.byte	0x04, 0x36
        /*005a*/ 	.short	(.L_25 - .L_24)
.L_24:
        /*005c*/ 	.word	0x00000008
.L_25:


//--------------------- .nv.info._Z6VecAddPiS_S_S_ --------------------------
	.section	.nv.info._Z6VecAddPiS_S_S_,"",@"SHT_CUDA_INFO"
	.sectionflags	@""
	.align	4


	//----- nvinfo : EIATTR_CUDA_API_VERSION
	.align		4
        /*0000*/ 	.byte	0x04, 0x37
        /*0002*/ 	.short	(.L_27 - .L_26)
.L_26:
        /*0004*/ 	.word	0x00000082


	//----- nvinfo : EIATTR_KPARAM_INFO
	.align		4
.L_27:
        /*0008*/ 	.byte	0x04, 0x17
        /*000a*/ 	.short	(.L_29 - .L_28)
.L_28:
        /*000c*/ 	.word	0x00000000
        /*0010*/ 	.short	0x0003
        /*0012*/ 	.short	0x0018
        /*0014*/ 	.byte	0x00, 0xf5, 0x21, 0x00


	//----- nvinfo : EIATTR_KPARAM_INFO
	.align		4
.L_29:
        /*0018*/ 	.byte	0x04, 0x17
        /*001a*/ 	.short	(.L_31 - .L_30)
.L_30:
        /*001c*/ 	.word	0x00000000
        /*0020*/ 	.short	0x0002
        /*0022*/ 	.short	0x0010
        /*0024*/ 	.byte	0x00, 0xf5, 0x21, 0x00


	//----- nvinfo : EIATTR_KPARAM_INFO
	.align		4
.L_31:
        /*0028*/ 	.byte	0x04, 0x17
        /*002a*/ 	.short	(.L_33 - .L_32)
.L_32:
        /*002c*/ 	.word	0x00000000
        /*0030*/ 	.short	0x0001
        /*0032*/ 	.short	0x0008
        /*0034*/ 	.byte	0x00, 0xf5, 0x21, 0x00


	//----- nvinfo : EIATTR_KPARAM_INFO
	.align		4
.L_33:
        /*0038*/ 	.byte	0x04, 0x17
        /*003a*/ 	.short	(.L_35 - .L_34)
.L_34:
        /*003c*/ 	.word	0x00000000
        /*0040*/ 	.short	0x0000
        /*0042*/ 	.short	0x0000
        /*0044*/ 	.byte	0x00, 0xf5, 0x21, 0x00


	//----- nvinfo : EIATTR_SPARSE_MMA_MASK
	.align		4
.L_35:
        /*0048*/ 	.byte	0x03, 0x50
        /*004a*/ 	.short	0x0000


	//----- nvinfo : EIATTR_MAXREG_COUNT
	.align		4
        /*004c*/ 	.byte	0x03, 0x1b
        /*004e*/ 	.short	0x00ff


	//----- nvinfo : EIATTR_MERCURY_ISA_VERSION
	.align		4
        /*0050*/ 	.byte	0x03, 0x5f
        /*0052*/ 	.short	0x0101


	//----- nvinfo : EIATTR_INT_WARP_WIDE_INSTR_OFFSETS
	.align		4
        /*0054*/ 	.byte	0x04, 0x31
        /*0056*/ 	.short	(.L_37 - .L_36)


	//   ....[0]....
.L_36:
        /*0058*/ 	.word	0x000000c0


	//----- nvinfo : EIATTR_VRC_CTA_INIT_COUNT
	.align		4
.L_37:
        /*005c*/ 	.byte	0x02, 0x4a
	.zero		1
	.zero		1


	//----- nvinfo : EIATTR_EXIT_INSTR_OFFSETS
	.align		4
        /*0060*/ 	.byte	0x04, 0x1c
        /*0062*/ 	.short	(.L_39 - .L_38)


	//   ....[0]....
.L_38:
        /*0064*/ 	.word	0x00000140


	//----- nvinfo : EIATTR_CBANK_PARAM_SIZE
	.align		4
.L_39:
        /*0068*/ 	.byte	0x03, 0x19
        /*006a*/ 	.short	0x0020


	//----- nvinfo : EIATTR_PARAM_CBANK
	.align		4
        /*006c*/ 	.byte	0x04, 0x0a
        /*006e*/ 	.short	(.L_41 - .L_40)
	.align		4
.L_40:
        /*0070*/ 	.word	index@(.nv.constant0._Z6VecAddPiS_S_S_)
        /*0074*/ 	.short	0x0380
        /*0076*/ 	.short	0x0020


	//----- nvinfo : EIATTR_SW_WAR
	.align		4
.L_41:
        /*0078*/ 	.byte	0x04, 0x36
        /*007a*/ 	.short	(.L_43 - .L_42)
.L_42:
        /*007c*/ 	.word	0x00000008
.L_43:


//--------------------- .nv.callgraph             --------------------------
	.section	.nv.callgraph,"",@"SHT_CUDA_CALLGRAPH"
	.align	4
	.sectionentsize	8
	.align		4
        /*0000*/ 	.word	0x00000000
	.align		4
        /*0004*/ 	.word	0xffffffff
	.align		4
        /*0008*/ 	.word	0x00000000
	.align		4
        /*000c*/ 	.word	0xfffffffe
	.align		4
        /*0010*/ 	.word	0x00000000
	.align		4
        /*0014*/ 	.word	0xfffffffd
	.align		4
        /*0018*/ 	.word	0x00000000
	.align		4
        /*001c*/ 	.word	0xfffffffc


//--------------------- .text._Z7VeclistPiS_      --------------------------
	.section	.text._Z7VeclistPiS_,"ax",@progbits
	.align	128
        .global         _Z7VeclistPiS_
        .type           _Z7VeclistPiS_,@function
        .size           _Z7VeclistPiS_,(.L_x_2 - _Z7VeclistPiS_)
        .other          _Z7VeclistPiS_,@"STO_CUDA_ENTRY STV_DEFAULT"
_Z7VeclistPiS_:
.text._Z7VeclistPiS_:
[----:B------:R-:W-:Y:S01]  /*0000*/  LDC R1, c[0x0][0x37c] ;  /* 0x0000df00ff017b82 */ /* 0x000fe20000000800 */
[----:B------:R-:W0:Y:S07]  /*0010*/  S2R R6, SR_LANEID ;  /* 0x0000000000067919 */ /* 0x000e2e0000000000 */
[----:B------:R-:W1:Y:S01]  /*0020*/  LDC.64 R2, c[0x0][0x380] ;  /* 0x0000e000ff027b82 */ /* 0x000e620000000a00 */
[----:B------:R-:W-:Y:S01]  /*0030*/  VOTEU.ANY UR6, UPT, PT ;  /* 0x0000000000067886 */ /* 0x000fe200038e0100 */
[----:B------:R-:W2:Y:S01]  /*0040*/  LDCU.64 UR4, c[0x0][0x358] ;  /* 0x00006b00ff0477ac */ /* 0x000ea20008000a00 */
[----:B------:R-:W3:Y:S01]  /*0050*/  S2R R7, SR_CTAID.X ;  /* 0x0000000000077919 */ /* 0x000ee20000002500 */
[----:B------:R-:W4:Y:S01]  /*0060*/  POPC R9, UR6 ;  /* 0x0000000600097d09 */ /* 0x000f220008000000 */
[----:B------:R-:W-:Y:S01]  /*0070*/  UFLO.U32 UR7, UR6 ;  /* 0x00000006000772bd */ /* 0x000fe200080e0000 */
[----:B------:R-:W3:Y:S02]  /*0080*/  S2R R0, SR_TID.X ;  /* 0x0000000000007919 */ /* 0x000ee40000002100 */
[----:B------:R-:W4:Y:S03]  /*0090*/  LDC.64 R4, c[0x0][0x388] ;  /* 0x0000e200ff047b82 */ /* 0x000f260000000a00 */
[----:B0-----:R-:W-:Y:S01]  /*00a0*/  ISETP.EQ.U32.AND P0, PT, R6, UR7, PT ;  /* 0x0000000706007c0c */ /* 0x001fe2000bf02070 */
[----:B---3--:R-:W-:-:S04]  /*00b0*/  IMAD R7, R7, 0xa, R0 ;  /* 0x0000000a07077824 */ /* 0x008fc800078e0200 */
[----:B-1----:R-:W-:-:S05]  /*00c0*/  IMAD.WIDE R2, R7, 0x4, R2 ;  /* 0x0000000407027825 */ /* 0x002fca00078e0202 */
[----:B--2---:R-:W-:Y:S04]  /*00d0*/  STG.E desc[UR4][R2.64], R7 ;  /* 0x0000000702007986 */ /* 0x004fe8000c101904 */
[----:B----4-:R-:W-:Y:S01]  /*00e0*/  @P0 REDG.E.ADD.STRONG.GPU desc[UR4][R4.64], R9 ;  /* 0x000000090400098e */ /* 0x010fe2000c12e104 */
[----:B------:R-:W-:Y:S05]  /*00f0*/  EXIT ;  /* 0x000000000000794d */ /* 0x000fea0003800000 */
.L_x_0:
[----:B------:R-:W-:-:S00]  /*0100*/  BRA `(.L_x_0) ;  /* 0xfffffffc00fc7947 */ /* 0x000fc0000383ffff */
[----:B------:R-:W-:-:S00]  /*0110*/  NOP ;  /* 0x0000000000007918 */ /* 0x000fc00000000000 */
        /* <DEDUP_REMOVED lines=14> */
.L_x_2:


//--------------------- .text._Z6VecAddPiS_S_S_   --------------------------
	.section	.text._Z6VecAddPiS_S_S_,"ax",@progbits
	.align	128
        .global         _Z6VecAddPiS_S_S_
        .type           _Z6VecAddPiS_S_S_,@function
        .size           _Z6VecAddPiS_S_S_,(.L_x_3 - _Z6VecAddPiS_S_S_)
        .other          _Z6VecAddPiS_S_S_,@"STO_CUDA_ENTRY STV_DEFAULT"
_Z6VecAddPiS_S_S_:
.text._Z6VecAddPiS_S_S_:
[----:B------:R-:W-:Y:S01]  /*0000*/  LDC R1, c[0x0][0x37c] ;  /* 0x0000df00ff017b82 */ /* 0x000fe20000000800 */
[----:B------:R-:W0:Y:S07]  /*0010*/  S2R R13, SR_TID.X ;  /* 0x00000000000d7919 */ /* 0x000e2e0000002100 */
[----:B------:R-:W0:Y:S01]  /*0020*/  LDC.64 R2, c[0x0][0x380] ;  /* 0x0000e000ff027b82 */ /* 0x000e220000000a00 */
[----:B------:R-:W1:Y:S07]  /*0030*/  LDCU.64 UR4, c[0x0][0x358] ;  /* 0x00006b00ff0477ac */ /* 0x000e6e0008000a00 */
[----:B------:R-:W2:Y:S01]  /*0040*/  LDC.64 R4, c[0x0][0x388] ;  /* 0x0000e200ff047b82 */ /* 0x000ea20000000a00 */
[----:B------:R-:W3:Y:S07]  /*0050*/  S2R R0, SR_LANEID ;  /* 0x0000000000007919 */ /* 0x000eee0000000000 */
[----:B------:R-:W4:Y:S01]  /*0060*/  LDC.64 R6, c[0x0][0x390] ;  /* 0x0000e400ff067b82 */ /* 0x000f220000000a00 */
[----:B0-----:R-:W-:-:S04]  /*0070*/  IMAD.WIDE.U32 R2, R13, 0x4, R2 ;  /* 0x000000040d027825 */ /* 0x001fc800078e0002 */
[C---:B--2---:R-:W-:Y:S02]  /*0080*/  IMAD.WIDE.U32 R4, R13.reuse, 0x4, R4 ;  /* 0x000000040d047825 */ /* 0x044fe400078e0004 */
[----:B-1----:R-:W2:Y:S04]  /*0090*/  LDG.E R2, desc[UR4][R2.64] ;  /* 0x0000000402027981 */ /* 0x002ea8000c1e1900 */
[----:B------:R-:W2:Y:S01]  /*00a0*/  LDG.E R5, desc[UR4][R4.64] ;  /* 0x0000000404057981 */ /* 0x000ea2000c1e1900 */
[----:B------:R-:W0:Y:S01]  /*00b0*/  LDC.64 R8, c[0x0][0x398] ;  /* 0x0000e600ff087b82 */ /* 0x000e220000000a00 */
[----:B------:R-:W-:Y:S01]  /*00c0*/  VOTEU.ANY UR6, UPT, PT ;  /* 0x0000000000067886 */ /* 0x000fe200038e0100 */
[----:B----4-:R-:W-:Y:S01]  /*00d0*/  IMAD.WIDE.U32 R6, R13, 0x4, R6 ;  /* 0x000000040d067825 */ /* 0x010fe200078e0006 */
[----:B------:R-:W-:-:S02]  /*00e0*/  UFLO.U32 UR7, UR6 ;  /* 0x00000006000772bd */ /* 0x000fc400080e0000 */
[----:B------:R-:W0:Y:S04]  /*00f0*/  POPC R15, UR6 ;  /* 0x00000006000f7d09 */ /* 0x000e280008000000 */
[----:B---3--:R-:W-:Y:S02]  /*0100*/  ISETP.EQ.U32.AND P0, PT, R0, UR7, PT ;  /* 0x0000000700007c0c */ /* 0x008fe4000bf02070 */
[----:B--2---:R-:W-:-:S05]  /*0110*/  IADD3 R11, PT, PT, R2, R5, RZ ;  /* 0x00000005020b7210 */ /* 0x004fca0007ffe0ff */
[----:B------:R-:W-:Y:S06]  /*0120*/  STG.E desc[UR4][R6.64], R11 ;  /* 0x0000000b06007986 */ /* 0x000fec000c101904 */
[----:B0-----:R-:W-:Y:S01]  /*0130*/  @P0 REDG.E.ADD.STRONG.GPU desc[UR4][R8.64], R15 ;  /* 0x0000000f0800098e */ /* 0x001fe2000c12e104 */
[----:B------:R-:W-:Y:S05]  /*0140*/  EXIT ;  /* 0x000000000000794d */ /* 0x000fea0003800000 */
.L_x_1:
        /* <DEDUP_REMOVED lines=11> */
.L_x_3:


//--------------------- .nv.shared.reserved.0     --------------------------
	.section	.nv.shared.reserved.0,"aw",@nobits
	.weak		__nv_reservedSMEM_offset_0_alias
	.size		__nv_reservedSMEM_offset_0_alias, 0, 64
	.other		__nv_reservedSMEM_offset_0_alias,@"STO_CUDA_RESERVED_SHARED STV_DEFAULT"
__nv_reservedSMEM_offset_0_alias:
	.zero		0
	.zero		64


//--------------------- .nv.constant0._Z7VeclistPiS_ --------------------------
	.section	.nv.constant0._Z7VeclistPiS_,"a",@progbits
	.sectionflags	@""
	.align	4
.nv.constant0._Z7VeclistPiS_:
	.zero		912


//--------------------- .nv.constant0._Z6VecAddPiS_S_S_ --------------------------
	.section	.nv.constant0._Z6VecAddPiS_S_S_,"a",@progbits
	.sectionflags	@""
	.align	4
.nv.constant0._Z6VecAddPiS_S_S_:
	.zero		928


//--------------------- SYMBOLS --------------------------

	.type		.nv.reservedSmem.offset0,@object
	.size		.nv.reservedSmem.offset0,0x4
